//
// Generated by NVIDIA NVVM Compiler
//
// Compiler Build ID: CL-36424714
// Cuda compilation tools, release 13.0, V13.0.88
// Based on NVVM 20.0.0
//

.version 9.0
.target sm_100
.address_size 64

	// .globl	_Z8sgemm_v6ILj64ELj64ELj64ELj16ELj4EEvPfS0_S0_iii
// _ZZ8sgemm_v6ILj64ELj64ELj64ELj16ELj4EEvPfS0_S0_iiiE8a_shared has been demoted
// _ZZ8sgemm_v6ILj64ELj64ELj64ELj16ELj4EEvPfS0_S0_iiiE8b_shared has been demoted

.visible .entry _Z8sgemm_v6ILj64ELj64ELj64ELj16ELj4EEvPfS0_S0_iii(
	.param .u64 .ptr .align 1 _Z8sgemm_v6ILj64ELj64ELj64ELj16ELj4EEvPfS0_S0_iii_param_0,
	.param .u64 .ptr .align 1 _Z8sgemm_v6ILj64ELj64ELj64ELj16ELj4EEvPfS0_S0_iii_param_1,
	.param .u64 .ptr .align 1 _Z8sgemm_v6ILj64ELj64ELj64ELj16ELj4EEvPfS0_S0_iii_param_2,
	.param .u32 _Z8sgemm_v6ILj64ELj64ELj64ELj16ELj4EEvPfS0_S0_iii_param_3,
	.param .u32 _Z8sgemm_v6ILj64ELj64ELj64ELj16ELj4EEvPfS0_S0_iii_param_4,
	.param .u32 _Z8sgemm_v6ILj64ELj64ELj64ELj16ELj4EEvPfS0_S0_iii_param_5
)
{
	.reg .pred 	%p<4>;
	.reg .b32 	%r<67>;
	.reg .b32 	%f<179>;
	.reg .b64 	%rd<86>;
	// demoted variable
	.shared .align 4 .b8 _ZZ8sgemm_v6ILj64ELj64ELj64ELj16ELj4EEvPfS0_S0_iiiE8a_shared[16384];
	// demoted variable
	.shared .align 4 .b8 _ZZ8sgemm_v6ILj64ELj64ELj64ELj16ELj4EEvPfS0_S0_iiiE8b_shared[16384];
	ld.param.u64 	%rd5, [_Z8sgemm_v6ILj64ELj64ELj64ELj16ELj4EEvPfS0_S0_iii_param_0];
	ld.param.u64 	%rd6, [_Z8sgemm_v6ILj64ELj64ELj64ELj16ELj4EEvPfS0_S0_iii_param_1];
	ld.param.u64 	%rd7, [_Z8sgemm_v6ILj64ELj64ELj64ELj16ELj4EEvPfS0_S0_iii_param_2];
	ld.param.u32 	%r17, [_Z8sgemm_v6ILj64ELj64ELj64ELj16ELj4EEvPfS0_S0_iii_param_4];
	ld.param.u32 	%r18, [_Z8sgemm_v6ILj64ELj64ELj64ELj16ELj4EEvPfS0_S0_iii_param_5];
	mov.u32 	%r19, %ctaid.y;
	mul.lo.s32 	%r20, %r19, %r18;
	shl.b32 	%r21, %r20, 6;
	cvt.u64.u32 	%rd1, %r21;
	mov.u32 	%r22, %ctaid.x;
	shl.b32 	%r23, %r22, 6;
	cvt.u64.u32 	%rd2, %r23;
	mov.u32 	%r1, %tid.y;
	mov.u32 	%r2, %tid.x;
	setp.lt.s32 	%p1, %r18, 1;
	mov.f32 	%f163, 0f00000000;
	mov.f32 	%f164, %f163;
	mov.f32 	%f165, %f163;
	mov.f32 	%f166, %f163;
	mov.f32 	%f167, %f163;
	mov.f32 	%f168, %f163;
	mov.f32 	%f169, %f163;
	mov.f32 	%f170, %f163;
	mov.f32 	%f171, %f163;
	mov.f32 	%f172, %f163;
	mov.f32 	%f173, %f163;
	mov.f32 	%f174, %f163;
	mov.f32 	%f175, %f163;
	mov.f32 	%f176, %f163;
	mov.f32 	%f177, %f163;
	mov.f32 	%f178, %f163;
	@%p1 bra 	$L__BB0_5;
	cvta.to.global.u64 	%rd3, %rd6;
	cvta.to.global.u64 	%rd4, %rd5;
	shl.b32 	%r3, %r1, 2;
	shl.b32 	%r25, %r2, 4;
	mov.u32 	%r26, _ZZ8sgemm_v6ILj64ELj64ELj64ELj16ELj4EEvPfS0_S0_iiiE8b_shared;
	add.s32 	%r27, %r26, %r25;
	shl.b32 	%r28, %r1, 10;
	mov.u32 	%r29, _ZZ8sgemm_v6ILj64ELj64ELj64ELj16ELj4EEvPfS0_S0_iiiE8a_shared;
	add.s32 	%r30, %r29, %r28;
	add.s32 	%r4, %r30, %r25;
	mul.lo.s32 	%r5, %r3, %r18;
	add.s32 	%r6, %r27, %r28;
	mov.b32 	%r63, 0;
	mov.f32 	%f163, 0f00000000;
$L__BB0_2:
	shl.b32 	%r32, %r1, 10;
	mov.u32 	%r33, _ZZ8sgemm_v6ILj64ELj64ELj64ELj16ELj4EEvPfS0_S0_iiiE8a_shared;
	add.s32 	%r34, %r32, %r33;
	add.s32 	%r65, %r34, 512;
	shl.b32 	%r35, %r2, 4;
	mov.u32 	%r36, _ZZ8sgemm_v6ILj64ELj64ELj64ELj16ELj4EEvPfS0_S0_iiiE8b_shared;
	add.s32 	%r37, %r35, %r36;
	add.s32 	%r64, %r37, 256;
	shl.b32 	%r38, %r2, 2;
	add.s32 	%r39, %r63, %r38;
	add.s32 	%r40, %r63, %r3;
	add.s32 	%r41, %r39, %r5;
	cvt.s64.s32 	%rd8, %r41;
	add.s64 	%rd9, %rd8, %rd1;
	shl.b64 	%rd10, %rd9, 2;
	add.s64 	%rd11, %rd4, %rd10;
	ld.global.v4.f32 	{%f67, %f68, %f69, %f70}, [%rd11];
	st.shared.v4.f32 	[%r4], {%f67, %f68, %f69, %f70};
	mad.lo.s32 	%r42, %r40, %r17, %r38;
	cvt.s64.s32 	%rd12, %r42;
	add.s64 	%rd13, %rd12, %rd2;
	shl.b64 	%rd14, %rd13, 2;
	add.s64 	%rd15, %rd3, %rd14;
	ld.global.v4.f32 	{%f71, %f72, %f73, %f74}, [%rd15];
	st.shared.v4.f32 	[%r6], {%f71, %f72, %f73, %f74};
	add.s32 	%r43, %r41, %r18;
	cvt.s64.s32 	%rd16, %r43;
	add.s64 	%rd17, %rd16, %rd1;
	shl.b64 	%rd18, %rd17, 2;
	add.s64 	%rd19, %rd4, %rd18;
	ld.global.v4.f32 	{%f75, %f76, %f77, %f78}, [%rd19];
	st.shared.v4.f32 	[%r4+256], {%f75, %f76, %f77, %f78};
	add.s32 	%r44, %r42, %r17;
	cvt.s64.s32 	%rd20, %r44;
	add.s64 	%rd21, %rd20, %rd2;
	shl.b64 	%rd22, %rd21, 2;
	add.s64 	%rd23, %rd3, %rd22;
	ld.global.v4.f32 	{%f79, %f80, %f81, %f82}, [%rd23];
	st.shared.v4.f32 	[%r6+256], {%f79, %f80, %f81, %f82};
	add.s32 	%r45, %r43, %r18;
	cvt.s64.s32 	%rd24, %r45;
	add.s64 	%rd25, %rd24, %rd1;
	shl.b64 	%rd26, %rd25, 2;
	add.s64 	%rd27, %rd4, %rd26;
	ld.global.v4.f32 	{%f83, %f84, %f85, %f86}, [%rd27];
	st.shared.v4.f32 	[%r4+512], {%f83, %f84, %f85, %f86};
	add.s32 	%r46, %r44, %r17;
	cvt.s64.s32 	%rd28, %r46;
	add.s64 	%rd29, %rd28, %rd2;
	shl.b64 	%rd30, %rd29, 2;
	add.s64 	%rd31, %rd3, %rd30;
	ld.global.v4.f32 	{%f87, %f88, %f89, %f90}, [%rd31];
	st.shared.v4.f32 	[%r6+512], {%f87, %f88, %f89, %f90};
	add.s32 	%r47, %r45, %r18;
	cvt.s64.s32 	%rd32, %r47;
	add.s64 	%rd33, %rd32, %rd1;
	shl.b64 	%rd34, %rd33, 2;
	add.s64 	%rd35, %rd4, %rd34;
	ld.global.v4.f32 	{%f91, %f92, %f93, %f94}, [%rd35];
	st.shared.v4.f32 	[%r4+768], {%f91, %f92, %f93, %f94};
	add.s32 	%r48, %r46, %r17;
	cvt.s64.s32 	%rd36, %r48;
	add.s64 	%rd37, %rd36, %rd2;
	shl.b64 	%rd38, %rd37, 2;
	add.s64 	%rd39, %rd3, %rd38;
	ld.global.v4.f32 	{%f95, %f96, %f97, %f98}, [%rd39];
	st.shared.v4.f32 	[%r6+768], {%f95, %f96, %f97, %f98};
	bar.sync 	0;
	mov.b32 	%r66, 512;
$L__BB0_3:
	ld.shared.f32 	%f99, [%r65+-512];
	ld.shared.f32 	%f100, [%r65+-256];
	ld.shared.f32 	%f101, [%r65];
	ld.shared.f32 	%f102, [%r65+256];
	ld.shared.v4.f32 	{%f103, %f104, %f105, %f106}, [%r64+-256];
	fma.rn.f32 	%f107, %f99, %f103, %f178;
	fma.rn.f32 	%f108, %f99, %f104, %f177;
	fma.rn.f32 	%f109, %f99, %f105, %f176;
	fma.rn.f32 	%f110, %f99, %f106, %f175;
	fma.rn.f32 	%f111, %f100, %f103, %f174;
	fma.rn.f32 	%f112, %f100, %f104, %f173;
	fma.rn.f32 	%f113, %f100, %f105, %f172;
	fma.rn.f32 	%f114, %f100, %f106, %f171;
	fma.rn.f32 	%f115, %f101, %f103, %f170;
	fma.rn.f32 	%f116, %f101, %f104, %f169;
	fma.rn.f32 	%f117, %f101, %f105, %f168;
	fma.rn.f32 	%f118, %f101, %f106, %f167;
	fma.rn.f32 	%f119, %f102, %f103, %f166;
	fma.rn.f32 	%f120, %f102, %f104, %f165;
	fma.rn.f32 	%f121, %f102, %f105, %f164;
	fma.rn.f32 	%f122, %f102, %f106, %f163;
	ld.shared.f32 	%f123, [%r65+-508];
	ld.shared.f32 	%f124, [%r65+-252];
	ld.shared.f32 	%f125, [%r65+4];
	ld.shared.f32 	%f126, [%r65+260];
	ld.shared.v4.f32 	{%f127, %f128, %f129, %f130}, [%r64];
	fma.rn.f32 	%f178, %f123, %f127, %f107;
	fma.rn.f32 	%f177, %f123, %f128, %f108;
	fma.rn.f32 	%f176, %f123, %f129, %f109;
	fma.rn.f32 	%f175, %f123, %f130, %f110;
	fma.rn.f32 	%f174, %f124, %f127, %f111;
	fma.rn.f32 	%f173, %f124, %f128, %f112;
	fma.rn.f32 	%f172, %f124, %f129, %f113;
	fma.rn.f32 	%f171, %f124, %f130, %f114;
	fma.rn.f32 	%f170, %f125, %f127, %f115;
	fma.rn.f32 	%f169, %f125, %f128, %f116;
	fma.rn.f32 	%f168, %f125, %f129, %f117;
	fma.rn.f32 	%f167, %f125, %f130, %f118;
	fma.rn.f32 	%f166, %f126, %f127, %f119;
	fma.rn.f32 	%f165, %f126, %f128, %f120;
	fma.rn.f32 	%f164, %f126, %f129, %f121;
	fma.rn.f32 	%f163, %f126, %f130, %f122;
	add.s32 	%r66, %r66, 8;
	add.s32 	%r65, %r65, 8;
	add.s32 	%r64, %r64, 512;
	setp.ne.s32 	%p2, %r66, 768;
	@%p2 bra 	$L__BB0_3;
	bar.sync 	0;
	add.s32 	%r63, %r63, 64;
	setp.lt.s32 	%p3, %r63, %r18;
	@%p3 bra 	$L__BB0_2;
$L__BB0_5:
	add.s64 	%rd40, %rd1, %rd2;
	cvta.to.global.u64 	%rd41, %rd7;
	shl.b32 	%r49, %r2, 2;
	mul.lo.s32 	%r50, %r1, %r17;
	shl.b32 	%r51, %r50, 2;
	add.s32 	%r52, %r51, %r49;
	cvt.u64.u32 	%rd42, %r52;
	add.s64 	%rd43, %rd40, %rd42;
	shl.b64 	%rd44, %rd43, 2;
	add.s64 	%rd45, %rd41, %rd44;
	st.global.f32 	[%rd45], %f178;
	st.global.f32 	[%rd45+4], %f177;
	st.global.f32 	[%rd45+8], %f176;
	st.global.f32 	[%rd45+12], %f175;
	add.s32 	%r53, %r52, %r17;
	cvt.u64.u32 	%rd46, %r53;
	add.s64 	%rd47, %rd40, %rd46;
	shl.b64 	%rd48, %rd47, 2;
	add.s64 	%rd49, %rd41, %rd48;
	st.global.f32 	[%rd49], %f174;
	add.s32 	%r54, %r53, 1;
	cvt.u64.u32 	%rd50, %r54;
	add.s64 	%rd51, %rd40, %rd50;
	shl.b64 	%rd52, %rd51, 2;
	add.s64 	%rd53, %rd41, %rd52;
	st.global.f32 	[%rd53], %f173;
	add.s32 	%r55, %r53, 2;
	cvt.u64.u32 	%rd54, %r55;
	add.s64 	%rd55, %rd40, %rd54;
	shl.b64 	%rd56, %rd55, 2;
	add.s64 	%rd57, %rd41, %rd56;
	st.global.f32 	[%rd57], %f172;
	add.s32 	%r56, %r53, 3;
	cvt.u64.u32 	%rd58, %r56;
	add.s64 	%rd59, %rd40, %rd58;
	shl.b64 	%rd60, %rd59, 2;
	add.s64 	%rd61, %rd41, %rd60;
	st.global.f32 	[%rd61], %f171;
	add.s32 	%r57, %r53, %r17;
	cvt.u64.u32 	%rd62, %r57;
	add.s64 	%rd63, %rd40, %rd62;
	shl.b64 	%rd64, %rd63, 2;
	add.s64 	%rd65, %rd41, %rd64;
	st.global.f32 	[%rd65], %f170;
	st.global.f32 	[%rd65+4], %f169;
	add.s32 	%r58, %r55, %r17;
	cvt.u64.u32 	%rd66, %r58;
	add.s64 	%rd67, %rd40, %rd66;
	shl.b64 	%rd68, %rd67, 2;
	add.s64 	%rd69, %rd41, %rd68;
	st.global.f32 	[%rd69], %f168;
	st.global.f32 	[%rd69+4], %f167;
	add.s32 	%r59, %r57, %r17;
	cvt.u64.u32 	%rd70, %r59;
	add.s64 	%rd71, %rd40, %rd70;
	shl.b64 	%rd72, %rd71, 2;
	add.s64 	%rd73, %rd41, %rd72;
	st.global.f32 	[%rd73], %f166;
	add.s32 	%r60, %r59, 1;
	cvt.u64.u32 	%rd74, %r60;
	add.s64 	%rd75, %rd40, %rd74;
	shl.b64 	%rd76, %rd75, 2;
	add.s64 	%rd77, %rd41, %rd76;
	st.global.f32 	[%rd77], %f165;
	add.s32 	%r61, %r59, 2;
	cvt.u64.u32 	%rd78, %r61;
	add.s64 	%rd79, %rd40, %rd78;
	shl.b64 	%rd80, %rd79, 2;
	add.s64 	%rd81, %rd41, %rd80;
	st.global.f32 	[%rd81], %f164;
	add.s32 	%r62, %r59, 3;
	cvt.u64.u32 	%rd82, %r62;
	add.s64 	%rd83, %rd40, %rd82;
	shl.b64 	%rd84, %rd83, 2;
	add.s64 	%rd85, %rd41, %rd84;
	st.global.f32 	[%rd85], %f163;
	ret;

}


// ===== COMPILED SASS (sm_100) =====

	.target	sm_100

	.elftype	@"ET_EXEC"


//--------------------- .note.nv.tkinfo           --------------------------
	.section	.note.nv.tkinfo,"",@"SHT_NOTE"
	.sectionflags	@"SHF_NOTE_NV_TKINFO"
	.tkinfo
        /*0018*/ 	.word	0x00000002
        /*0030*/ 	.string	""
        /*0030*/ 	.string	"ptxas"
        /*0030*/ 	.string	"Cuda compilation tools, release 13.0, V13.0.88"
        /*0030*/ 	.string	"Build cuda_13.0.r13.0/compiler.36424714_0"
        /*0030*/ 	.string	"-arch sm_100 -m 64 "



//--------------------- .note.nv.cuinfo           --------------------------
	.section	.note.nv.cuinfo,"",@"SHT_NOTE"
	.sectionflags	@"SHF_NOTE_NV_CUINFO"
        /*0018*/ 	.short	0x0002
        /*001a*/ 	.short	0x0064
        /*001c*/ 	.short	0x0082
	.zero		2


//--------------------- .nv.info                  --------------------------
	.section	.nv.info,"",@"SHT_CUDA_INFO"
	.align	4


	//----- nvinfo : EIATTR_REGCOUNT
	.align		4
        /*0000*/ 	.byte	0x04, 0x2f
        /*0002*/ 	.short	(.L_1 - .L_0)
	.align		4
.L_0:
        /*0004*/ 	.word	index@(_Z8sgemm_v6ILj64ELj64ELj64ELj16ELj4EEvPfS0_S0_iii)
        /*0008*/ 	.word	0x00000038


	//----- nvinfo : EIATTR_FRAME_SIZE
	.align		4
.L_1:
        /*000c*/ 	.byte	0x04, 0x11
        /*000e*/ 	.short	(.L_3 - .L_2)
	.align		4
.L_2:
        /*0010*/ 	.word	index@(_Z8sgemm_v6ILj64ELj64ELj64ELj16ELj4EEvPfS0_S0_iii)
        /*0014*/ 	.word	0x00000000


	//----- nvinfo : EIATTR_MIN_STACK_SIZE
	.align		4
.L_3:
        /*0018*/ 	.byte	0x04, 0x12
        /*001a*/ 	.short	(.L_5 - .L_4)
	.align		4
.L_4:
        /*001c*/ 	.word	index@(_Z8sgemm_v6ILj64ELj64ELj64ELj16ELj4EEvPfS0_S0_iii)
        /*0020*/ 	.word	0x00000000
.L_5:


//--------------------- .nv.compat                --------------------------
	.section	.nv.compat,"",@"SHT_CUDA_COMPAT_INFO"
	.align	4
        /*0000*/ 	.byte	0x02, 0x09, 0x00, 0x00, 0x02, 0x02, 0x01, 0x00, 0x02, 0x05, 0x05, 0x00, 0x03, 0x07, 0x01, 0x01
        /*0010*/ 	.byte	0x02, 0x03, 0x00, 0x00, 0x02, 0x06, 0x01, 0x00, 0x04, 0x0b, 0x08, 0x00, 0x09, 0x00, 0x00, 0x00
        /*0020*/ 	.byte	0x00, 0x00, 0x00, 0x00


//--------------------- .nv.info._Z8sgemm_v6ILj64ELj64ELj64ELj16ELj4EEvPfS0_S0_iii --------------------------
	.section	.nv.info._Z8sgemm_v6ILj64ELj64ELj64ELj16ELj4EEvPfS0_S0_iii,"",@"SHT_CUDA_INFO"
	.sectionflags	@""
	.align	4


	//----- nvinfo : EIATTR_CUDA_API_VERSION
	.align		4
        /*0000*/ 	.byte	0x04, 0x37
        /*0002*/ 	.short	(.L_7 - .L_6)
.L_6:
        /*0004*/ 	.word	0x00000082


	//----- nvinfo : EIATTR_KPARAM_INFO
	.align		4
.L_7:
        /*0008*/ 	.byte	0x04, 0x17
        /*000a*/ 	.short	(.L_9 - .L_8)
.L_8:
        /*000c*/ 	.word	0x00000000
        /*0010*/ 	.short	0x0005
        /*0012*/ 	.short	0x0020
        /*0014*/ 	.byte	0x00, 0xf0, 0x11, 0x00


	//----- nvinfo : EIATTR_KPARAM_INFO
	.align		4
.L_9:
        /*0018*/ 	.byte	0x04, 0x17
        /*001a*/ 	.short	(.L_11 - .L_10)
.L_10:
        /*001c*/ 	.word	0x00000000
        /*0020*/ 	.short	0x0004
        /*0022*/ 	.short	0x001c
        /*0024*/ 	.byte	0x00, 0xf0, 0x11, 0x00


	//----- nvinfo : EIATTR_KPARAM_INFO
	.align		4
.L_11:
        /*0028*/ 	.byte	0x04, 0x17
        /*002a*/ 	.short	(.L_13 - .L_12)
.L_12:
        /*002c*/ 	.word	0x00000000
        /*0030*/ 	.short	0x0003
        /*0032*/ 	.short	0x0018
        /*0034*/ 	.byte	0x00, 0xf0, 0x11, 0x00


	//----- nvinfo : EIATTR_KPARAM_INFO
	.align		4
.L_13:
        /*0038*/ 	.byte	0x04, 0x17
        /*003a*/ 	.short	(.L_15 - .L_14)
.L_14:
        /*003c*/ 	.word	0x00000000
        /*0040*/ 	.short	0x0002
        /*0042*/ 	.short	0x0010
        /*0044*/ 	.byte	0x00, 0xf5, 0x21, 0x00


	//----- nvinfo : EIATTR_KPARAM_INFO
	.align		4
.L_15:
        /*0048*/ 	.byte	0x04, 0x17
        /*004a*/ 	.short	(.L_17 - .L_16)
.L_16:
        /*004c*/ 	.word	0x00000000
        /*0050*/ 	.short	0x0001
        /*0052*/ 	.short	0x0008
        /*0054*/ 	.byte	0x00, 0xf5, 0x21, 0x00


	//----- nvinfo : EIATTR_KPARAM_INFO
	.align		4
.L_17:
        /*0058*/ 	.byte	0x04, 0x17
        /*005a*/ 	.short	(.L_19 - .L_18)
.L_18:
        /*005c*/ 	.word	0x00000000
        /*0060*/ 	.short	0x0000
        /*0062*/ 	.short	0x0000
        /*0064*/ 	.byte	0x00, 0xf5, 0x21, 0x00


	//----- nvinfo : EIATTR_SPARSE_MMA_MASK
	.align		4
.L_19:
        /*0068*/ 	.byte	0x03, 0x50
        /*006a*/ 	.short	0x0000


	//----- nvinfo : EIATTR_MAXREG_COUNT
	.align		4
        /*006c*/ 	.byte	0x03, 0x1b
        /*006e*/ 	.short	0x00ff


	//----- nvinfo : EIATTR_NUM_BARRIERS
	.align		4
        /*0070*/ 	.byte	0x02, 0x4c
        /*0072*/ 	.byte	0x01
	.zero		1


	//----- nvinfo : EIATTR_MERCURY_ISA_VERSION
	.align		4
        /*0074*/ 	.byte	0x03, 0x5f
        /*0076*/ 	.short	0x0101


	//----- nvinfo : EIATTR_VRC_CTA_INIT_COUNT
	.align		4
        /*0078*/ 	.byte	0x02, 0x4a
	.zero		1
	.zero		1


	//----- nvinfo : EIATTR_EXIT_INSTR_OFFSETS
	.align		4
        /*007c*/ 	.byte	0x04, 0x1c
        /*007e*/ 	.short	(.L_21 - .L_20)


	//   ....[0]....
.L_20:
        /*0080*/ 	.word	0x000014e0


	//----- nvinfo : EIATTR_CBANK_PARAM_SIZE
	.align		4
.L_21:
        /*0084*/ 	.byte	0x03, 0x19
        /*0086*/ 	.short	0x0024


	//----- nvinfo : EIATTR_PARAM_CBANK
	.align		4
        /*0088*/ 	.byte	0x04, 0x0a
        /*008a*/ 	.short	(.L_23 - .L_22)
	.align		4
.L_22:
        /*008c*/ 	.word	index@(.nv.constant0._Z8sgemm_v6ILj64ELj64ELj64ELj16ELj4EEvPfS0_S0_iii)
        /*0090*/ 	.short	0x0380
        /*0092*/ 	.short	0x0024


	//----- nvinfo : EIATTR_SW_WAR
	.align		4
.L_23:
        /*0094*/ 	.byte	0x04, 0x36
        /*0096*/ 	.short	(.L_25 - .L_24)
.L_24:
        /*0098*/ 	.word	0x00000008
.L_25:


//--------------------- .nv.callgraph             --------------------------
	.section	.nv.callgraph,"",@"SHT_CUDA_CALLGRAPH"
	.align	4
	.sectionentsize	8
	.align		4
        /*0000*/ 	.word	0x00000000
	.align		4
        /*0004*/ 	.word	0xffffffff
	.align		4
        /*0008*/ 	.word	0x00000000
	.align		4
        /*000c*/ 	.word	0xfffffffe
	.align		4
        /*0010*/ 	.word	0x00000000
	.align		4
        /*0014*/ 	.word	0xfffffffd
	.align		4
        /*0018*/ 	.word	0x00000000
	.align		4
        /*001c*/ 	.word	0xfffffffc


//--------------------- .text._Z8sgemm_v6ILj64ELj64ELj64ELj16ELj4EEvPfS0_S0_iii --------------------------
	.section	.text._Z8sgemm_v6ILj64ELj64ELj64ELj16ELj4EEvPfS0_S0_iii,"ax",@progbits
	.align	128
        .global         _Z8sgemm_v6ILj64ELj64ELj64ELj16ELj4EEvPfS0_S0_iii
        .type           _Z8sgemm_v6ILj64ELj64ELj64ELj16ELj4EEvPfS0_S0_iii,@function
        .size           _Z8sgemm_v6ILj64ELj64ELj64ELj16ELj4EEvPfS0_S0_iii,(.L_x_4 - _Z8sgemm_v6ILj64ELj64ELj64ELj16ELj4EEvPfS0_S0_iii)
        .other          _Z8sgemm_v6ILj64ELj64ELj64ELj16ELj4EEvPfS0_S0_iii,@"STO_CUDA_ENTRY STV_DEFAULT"
_Z8sgemm_v6ILj64ELj64ELj64ELj16ELj4EEvPfS0_S0_iii:
.text._Z8sgemm_v6ILj64ELj64ELj64ELj16ELj4EEvPfS0_S0_iii:
[----:B------:R-:W-:Y:S01]  /*0000*/  LDC R1, c[0x0][0x37c] ;  /* 0x0000df00ff017b82 */ /* 0x000fe20000000800 */
[----:B------:R-:W0:Y:S07]  /*0010*/  LDCU UR7, c[0x0][0x3a0] ;  /* 0x00007400ff0777ac */ /* 0x000e2e0008000800 */
[----:B------:R-:W1:Y:S01]  /*0020*/  S2UR UR4, SR_CTAID.Y ;  /* 0x00000000000479c3 */ /* 0x000e620000002600 */
[----:B------:R-:W2:Y:S01]  /*0030*/  S2R R0, SR_TID.Y ;  /* 0x0000000000007919 */ /* 0x000ea20000002200 */
[----:B------:R-:W-:-:S02]  /*0040*/  CS2R R50, SRZ ;  /* 0x0000000000327805 */ /* 0x000fc4000001ff00 */
[----:B------:R-:W-:Y:S02]  /*0050*/  CS2R R48, SRZ ;  /* 0x0000000000307805 */ /* 0x000fe4000001ff00 */
[----:B------:R-:W-:Y:S01]  /*0060*/  CS2R R46, SRZ ;  /* 0x00000000002e7805 */ /* 0x000fe2000001ff00 */
[----:B------:R-:W3:Y:S01]  /*0070*/  S2R R2, SR_TID.X ;  /* 0x0000000000027919 */ /* 0x000ee20000002100 */
[----:B------:R-:W-:Y:S02]  /*0080*/  CS2R R38, SRZ ;  /* 0x0000000000267805 */ /* 0x000fe4000001ff00 */
[----:B------:R-:W-:Y:S01]  /*0090*/  CS2R R36, SRZ ;  /* 0x0000000000247805 */ /* 0x000fe2000001ff00 */
[----:B------:R-:W4:Y:S01]  /*00a0*/  S2UR UR6, SR_CTAID.X ;  /* 0x00000000000679c3 */ /* 0x000f220000002500 */
[----:B------:R-:W-:Y:S02]  /*00b0*/  CS2R R34, SRZ ;  /* 0x0000000000227805 */ /* 0x000fe4000001ff00 */
[----:B------:R-:W-:-:S02]  /*00c0*/  CS2R R32, SRZ ;  /* 0x0000000000207805 */ /* 0x000fc4000001ff00 */
[----:B------:R-:W-:Y:S01]  /*00d0*/  CS2R R44, SRZ ;  /* 0x00000000002c7805 */ /* 0x000fe2000001ff00 */
[----:B------:R-:W2:Y:S01]  /*00e0*/  LDCU.64 UR10, c[0x0][0x358] ;  /* 0x00006b00ff0a77ac */ /* 0x000ea20008000a00 */
[----:B0-----:R-:W-:Y:S02]  /*00f0*/  UISETP.GE.AND UP0, UPT, UR7, 0x1, UPT ;  /* 0x000000010700788c */ /* 0x001fe4000bf06270 */
[----:B-1----:R-:W-:-:S04]  /*0100*/  UIMAD UR4, UR4, UR7, URZ ;  /* 0x00000007040472a4 */ /* 0x002fc8000f8e02ff */
[----:B------:R-:W-:Y:S02]  /*0110*/  USHF.L.U32 UR5, UR4, 0x6, URZ ;  /* 0x0000000604057899 */ /* 0x000fe400080006ff */
[----:B----4-:R-:W-:Y:S01]  /*0120*/  USHF.L.U32 UR6, UR6, 0x6, URZ ;  /* 0x0000000606067899 */ /* 0x010fe200080006ff */
[----:B--2---:R-:W-:Y:S11]  /*0130*/  BRA.U !UP0, `(.L_x_0) ;  /* 0x0000000d08b87547 */ /* 0x004ff6000b800000 */
[----:B------:R-:W0:Y:S01]  /*0140*/  S2UR UR8, SR_CgaCtaId ;  /* 0x00000000000879c3 */ /* 0x000e220000008800 */
[----:B------:R-:W-:Y:S01]  /*0150*/  UMOV UR4, 0x400 ;  /* 0x0000040000047882 */ /* 0x000fe20000000000 */
[----:B------:R-:W-:Y:S01]  /*0160*/  HFMA2 R51, -RZ, RZ, 0, 0 ;  /* 0x00000000ff337431 */ /* 0x000fe200000001ff */
[----:B------:R-:W-:Y:S01]  /*0170*/  UIADD3 UR7, UPT, UPT, UR4, 0x4000, URZ ;  /* 0x0000400004077890 */ /* 0x000fe2000fffe0ff */
[----:B------:R-:W-:Y:S01]  /*0180*/  SHF.L.U32 R41, R0, 0x2, RZ ;  /* 0x0000000200297819 */ /* 0x000fe200000006ff */
[----:B0-----:R-:W-:Y:S02]  /*0190*/  ULEA UR4, UR8, UR4, 0x18 ;  /* 0x0000000408047291 */ /* 0x001fe4000f8ec0ff */
[----:B------:R-:W-:-:S04]  /*01a0*/  ULEA UR7, UR8, UR7, 0x18 ;  /* 0x0000000708077291 */ /* 0x000fc8000f8ec0ff */
[----:B------:R-:W-:Y:S01]  /*01b0*/  LEA R3, R0, UR4, 0xa ;  /* 0x0000000400037c11 */ /* 0x000fe2000f8e50ff */
[----:B------:R-:W-:Y:S01]  /*01c0*/  UMOV UR4, URZ ;  /* 0x000000ff00047c82 */ /* 0x000fe20008000000 */
[C---:B---3--:R-:W-:Y:S02]  /*01d0*/  LEA R5, R2.reuse, UR7, 0x4 ;  /* 0x0000000702057c11 */ /* 0x048fe4000f8e20ff */
[----:B------:R-:W-:Y:S02]  /*01e0*/  LEA R3, R2, R3, 0x4 ;  /* 0x0000000302037211 */ /* 0x000fe400078e20ff */
[----:B------:R-:W-:-:S07]  /*01f0*/  LEA R40, R0, R5, 0xa ;  /* 0x0000000500287211 */ /* 0x000fce00078e50ff */
.L_x_2:
[----:B------:R-:W0:Y:S01]  /*0200*/  LDCU UR16, c[0x0][0x3a0] ;  /* 0x00007400ff1077ac */ /* 0x000e220008000800 */
[----:B------:R-:W-:Y:S01]  /*0210*/  SHF.L.U32 R8, R2, 0x2, RZ ;  /* 0x0000000202087819 */ /* 0x000fe200000006ff */
[----:B------:R-:W1:Y:S03]  /*0220*/  LDCU.128 UR12, c[0x0][0x380] ;  /* 0x00007000ff0c77ac */ /* 0x000e660008000c00 */
[----:B------:R-:W-:Y:S01]  /*0230*/  IADD3 R4, PT, PT, R8, UR4, RZ ;  /* 0x0000000408047c10 */ /* 0x000fe2000fffe0ff */
[----:B------:R-:W2:Y:S04]  /*0240*/  LDCU UR7, c[0x0][0x39c] ;  /* 0x00007380ff0777ac */ /* 0x000ea80008000800 */
[----:B0-----:R-:W-:-:S05]  /*0250*/  IMAD R10, R41, UR16, R4 ;  /* 0x00000010290a7c24 */ /* 0x001fca000f8e0204 */
[----:B------:R-:W-:-:S04]  /*0260*/  IADD3 R5, P0, PT, R10, UR5, RZ ;  /* 0x000000050a057c10 */ /* 0x000fc8000ff1e0ff */
[----:B------:R-:W-:Y:S02]  /*0270*/  LEA.HI.X.SX32 R6, R10, RZ, 0x1, P0 ;  /* 0x000000ff0a067211 */ /* 0x000fe400000f0eff */
[----:B-1----:R-:W-:-:S04]  /*0280*/  LEA R4, P0, R5, UR12, 0x2 ;  /* 0x0000000c05047c11 */ /* 0x002fc8000f8010ff */
[----:B------:R-:W-:-:S06]  /*0290*/  LEA.HI.X R5, R5, UR13, R6, 0x2, P0 ;  /* 0x0000000d05057c11 */ /* 0x000fcc00080f1406 */
[----:B------:R-:W3:Y:S01]  /*02a0*/  LDG.E.128 R4, desc[UR10][R4.64] ;  /* 0x0000000a04047981 */ /* 0x000ee2000c1e1d00 */
[----:B------:R-:W-:Y:S02]  /*02b0*/  IADD3 R9, PT, PT, R41, UR4, RZ ;  /* 0x0000000429097c10 */ /* 0x000fe4000fffe0ff */
[----:B------:R-:W-:-:S03]  /*02c0*/  IADD3 R11, PT, PT, R10, UR16, RZ ;  /* 0x000000100a0b7c10 */ /* 0x000fc6000fffe0ff */
[----:B--2---:R-:W-:-:S05]  /*02d0*/  IMAD R9, R9, UR7, R8 ;  /* 0x0000000709097c24 */ /* 0x004fca000f8e0208 */
[C---:B------:R-:W-:Y:S02]  /*02e0*/  IADD3 R12, PT, PT, R9.reuse, UR7, RZ ;  /* 0x00000007090c7c10 */ /* 0x040fe4000fffe0ff */
[C---:B------:R-:W-:Y:S02]  /*02f0*/  IADD3 R14, P0, PT, R9.reuse, UR6, RZ ;  /* 0x00000006090e7c10 */ /* 0x040fe4000ff1e0ff */
[----:B------:R-:W-:Y:S02]  /*0300*/  IADD3 R13, P1, PT, R12, UR6, RZ ;  /* 0x000000060c0d7c10 */ /* 0x000fe4000ff3e0ff */
[----:B------:R-:W-:Y:S02]  /*0310*/  LEA.HI.X.SX32 R9, R9, RZ, 0x1, P0 ;  /* 0x000000ff09097211 */ /* 0x000fe400000f0eff */
[----:B------:R-:W-:Y:S02]  /*0320*/  LEA R42, P0, R14, UR14, 0x2 ;  /* 0x0000000e0e2a7c11 */ /* 0x000fe4000f8010ff */
[----:B------:R-:W-:-:S02]  /*0330*/  LEA.HI.X.SX32 R10, R12, RZ, 0x1, P1 ;  /* 0x000000ff0c0a7211 */ /* 0x000fc400008f0eff */
[----:B------:R-:W-:Y:S02]  /*0340*/  LEA R8, P2, R13, UR14, 0x2 ;  /* 0x0000000e0d087c11 */ /* 0x000fe4000f8410ff */
[----:B------:R-:W-:Y:S02]  /*0350*/  IADD3 R16, P1, PT, R11, UR5, RZ ;  /* 0x000000050b107c10 */ /* 0x000fe4000ff3e0ff */
[----:B------:R-:W-:Y:S02]  /*0360*/  LEA.HI.X R43, R14, UR15, R9, 0x2, P0 ;  /* 0x0000000f0e2b7c11 */ /* 0x000fe400080f1409 */
[----:B------:R-:W-:Y:S02]  /*0370*/  IADD3 R14, PT, PT, R12, UR7, RZ ;  /* 0x000000070c0e7c10 */ /* 0x000fe4000fffe0ff */
[----:B------:R-:W-:Y:S02]  /*0380*/  LEA.HI.X R9, R13, UR15, R10, 0x2, P2 ;  /* 0x0000000f0d097c11 */ /* 0x000fe400090f140a */
[----:B------:R-:W-:-:S02]  /*0390*/  LEA.HI.X.SX32 R13, R11, RZ, 0x1, P1 ;  /* 0x000000ff0b0d7211 */ /* 0x000fc400008f0eff */
[C---:B------:R-:W-:Y:S02]  /*03a0*/  IADD3 R10, P1, PT, R14.reuse, UR6, RZ ;  /* 0x000000060e0a7c10 */ /* 0x040fe4000ff3e0ff */
[----:B------:R-:W-:Y:S02]  /*03b0*/  IADD3 R11, PT, PT, R11, UR16, RZ ;  /* 0x000000100b0b7c10 */ /* 0x000fe4000fffe0ff */
[C---:B------:R-:W-:Y:S02]  /*03c0*/  IADD3 R15, PT, PT, R14.reuse, UR7, RZ ;  /* 0x000000070e0f7c10 */ /* 0x040fe4000fffe0ff */
[----:B------:R-:W-:Y:S02]  /*03d0*/  LEA.HI.X.SX32 R17, R14, RZ, 0x1, P1 ;  /* 0x000000ff0e117211 */ /* 0x000fe400008f0eff */
[C---:B------:R-:W-:Y:S02]  /*03e0*/  IADD3 R14, PT, PT, R11.reuse, UR16, RZ ;  /* 0x000000100b0e7c10 */ /* 0x040fe4000fffe0ff */
[----:B------:R-:W-:-:S02]  /*03f0*/  IADD3 R21, P3, PT, R11, UR5, RZ ;  /* 0x000000050b157c10 */ /* 0x000fc4000ff7e0ff */
[----:B------:R-:W-:Y:S02]  /*0400*/  LEA R12, P0, R16, UR12, 0x2 ;  /* 0x0000000c100c7c11 */ /* 0x000fe4000f8010ff */
[----:B------:R-:W-:Y:S02]  /*0410*/  IADD3 R18, P4, PT, R15, UR6, RZ ;  /* 0x000000060f127c10 */ /* 0x000fe4000ff9e0ff */
[----:B------:R-:W-:Y:S02]  /*0420*/  IADD3 R19, P2, PT, R14, UR5, RZ ;  /* 0x000000050e137c10 */ /* 0x000fe4000ff5e0ff */
[----:B------:R-:W-:Y:S02]  /*0430*/  LEA.HI.X.SX32 R22, R11, RZ, 0x1, P3 ;  /* 0x000000ff0b167211 */ /* 0x000fe400018f0eff */
[----:B------:R-:W-:Y:S02]  /*0440*/  LEA.HI.X R13, R16, UR13, R13, 0x2, P0 ;  /* 0x0000000d100d7c11 */ /* 0x000fe400080f140d */
[----:B------:R-:W-:-:S02]  /*0450*/  LEA R20, P3, R21, UR12, 0x2 ;  /* 0x0000000c15147c11 */ /* 0x000fc4000f8610ff */
[----:B------:R-:W-:Y:S02]  /*0460*/  LEA R16, P1, R10, UR14, 0x2 ;  /* 0x0000000e0a107c11 */ /* 0x000fe4000f8210ff */
[----:B------:R-:W-:Y:S02]  /*0470*/  LEA.HI.X.SX32 R15, R15, RZ, 0x1, P4 ;  /* 0x000000ff0f0f7211 */ /* 0x000fe400020f0eff */
[----:B------:R-:W-:Y:S02]  /*0480*/  LEA R24, P4, R19, UR12, 0x2 ;  /* 0x0000000c13187c11 */ /* 0x000fe4000f8810ff */
[----:B------:R-:W-:Y:S02]  /*0490*/  LEA.HI.X.SX32 R14, R14, RZ, 0x1, P2 ;  /* 0x000000ff0e0e7211 */ /* 0x000fe400010f0eff */
[----:B------:R-:W-:Y:S02]  /*04a0*/  LEA R28, P0, R18, UR14, 0x2 ;  /* 0x0000000e121c7c11 */ /* 0x000fe4000f8010ff */
[----:B------:R-:W-:-:S02]  /*04b0*/  LEA.HI.X R21, R21, UR13, R22, 0x2, P3 ;  /* 0x0000000d15157c11 */ /* 0x000fc400098f1416 */
[----:B------:R-:W-:Y:S02]  /*04c0*/  LEA.HI.X R17, R10, UR15, R17, 0x2, P1 ;  /* 0x0000000f0a117c11 */ /* 0x000fe400088f1411 */
[----:B------:R-:W-:Y:S01]  /*04d0*/  LEA.HI.X R25, R19, UR13, R14, 0x2, P4 ;  /* 0x0000000d13197c11 */ /* 0x000fe2000a0f140e */
[----:B------:R-:W2:Y:S01]  /*04e0*/  LDG.E.128 R8, desc[UR10][R8.64] ;  /* 0x0000000a08087981 */ /* 0x000ea2000c1e1d00 */
[----:B------:R-:W-:-:S03]  /*04f0*/  LEA.HI.X R29, R18, UR15, R15, 0x2, P0 ;  /* 0x0000000f121d7c11 */ /* 0x000fc600080f140f */
[----:B------:R-:W4:Y:S04]  /*0500*/  LDG.E.128 R12, desc[UR10][R12.64] ;  /* 0x0000000a0c0c7981 */ /* 0x000f28000c1e1d00 */
[----:B------:R-:W5:Y:S04]  /*0510*/  LDG.E.128 R20, desc[UR10][R20.64] ;  /* 0x0000000a14147981 */ /* 0x000f68000c1e1d00 */
[----:B------:R-:W5:Y:S04]  /*0520*/  LDG.E.128 R16, desc[UR10][R16.64] ;  /* 0x0000000a10107981 */ /* 0x000f68000c1e1d00 */
[----:B------:R-:W5:Y:S04]  /*0530*/  LDG.E.128 R24, desc[UR10][R24.64] ;  /* 0x0000000a18187981 */ /* 0x000f68000c1e1d00 */
[----:B------:R-:W5:Y:S04]  /*0540*/  LDG.E.128 R28, desc[UR10][R28.64] ;  /* 0x0000000a1c1c7981 */ /* 0x000f68000c1e1d00 */
[----:B---3--:R0:W-:Y:S04]  /*0550*/  STS.128 [R3], R4 ;  /* 0x0000000403007388 */ /* 0x0081e80000000c00 */
[----:B0-----:R0:W3:Y:S01]  /*0560*/  LDG.E.128 R4, desc[UR10][R42.64] ;  /* 0x0000000a2a047981 */ /* 0x0010e2000c1e1d00 */
[----:B------:R-:W1:Y:S01]  /*0570*/  S2UR UR8, SR_CgaCtaId ;  /* 0x00000000000879c3 */ /* 0x000e620000008800 */
[----:B------:R-:W-:-:S02]  /*0580*/  UMOV UR7, 0x400 ;  /* 0x0000040000077882 */ /* 0x000fc40000000000 */
[----:B------:R-:W-:Y:S02]  /*0590*/  UIADD3 UR9, UPT, UPT, UR7, 0x4000, URZ ;  /* 0x0000400007097890 */ /* 0x000fe4000fffe0ff */
[----:B------:R-:W-:-:S04]  /*05a0*/  UIADD3 UR4, UPT, UPT, UR4, 0x40, URZ ;  /* 0x0000004004047890 */ /* 0x000fc8000fffe0ff */
[----:B------:R-:W-:Y:S02]  /*05b0*/  UISETP.GE.AND UP1, UPT, UR4, UR16, UPT ;  /* 0x000000100400728c */ /* 0x000fe4000bf26270 */
[----:B-1----:R-:W-:Y:S02]  /*05c0*/  ULEA UR7, UR8, UR7, 0x18 ;  /* 0x0000000708077291 */ /* 0x002fe4000f8ec0ff */
[----:B------:R-:W-:-:S04]  /*05d0*/  ULEA UR9, UR8, UR9, 0x18 ;  /* 0x0000000908097291 */ /* 0x000fc8000f8ec0ff */
[----:B0-----:R-:W-:Y:S02]  /*05e0*/  LEA R43, R0, UR7, 0xa ;  /* 0x00000007002b7c11 */ /* 0x001fe4000f8e50ff */
[----:B------:R-:W-:Y:S02]  /*05f0*/  LEA R42, R2, UR9, 0x4 ;  /* 0x00000009022a7c11 */ /* 0x000fe4000f8e20ff */
[----:B------:R-:W-:Y:S02]  /*0600*/  IADD3 R43, PT, PT, R43, 0x200, RZ ;  /* 0x000002002b2b7810 */ /* 0x000fe40007ffe0ff */
[----:B------:R-:W-:Y:S01]  /*0610*/  IADD3 R42, PT, PT, R42, 0x100, RZ ;  /* 0x000001002a2a7810 */ /* 0x000fe20007ffe0ff */
[----:B------:R-:W-:Y:S01]  /*0620*/  UMOV UR7, 0x200 ;  /* 0x0000020000077882 */ /* 0x000fe20000000000 */
[----:B---3--:R0:W-:Y:S04]  /*0630*/  STS.128 [R40], R4 ;  /* 0x0000000428007388 */ /* 0x0081e80000000c00 */
[----:B----4-:R0:W-:Y:S04]  /*0640*/  STS.128 [R3+0x100], R12 ;  /* 0x0001000c03007388 */ /* 0x0101e80000000c00 */
[----:B--2---:R0:W-:Y:S04]  /*0650*/  STS.128 [R40+0x100], R8 ;  /* 0x0001000828007388 */ /* 0x0041e80000000c00 */
[----:B-----5:R0:W-:Y:S04]  /*0660*/  STS.128 [R3+0x200], R20 ;  /* 0x0002001403007388 */ /* 0x0201e80000000c00 */
[----:B------:R0:W-:Y:S04]  /*0670*/  STS.128 [R40+0x200], R16 ;  /* 0x0002001028007388 */ /* 0x0001e80000000c00 */
[----:B------:R0:W-:Y:S04]  /*0680*/  STS.128 [R3+0x300], R24 ;  /* 0x0003001803007388 */ /* 0x0001e80000000c00 */
[----:B------:R0:W-:Y:S01]  /*0690*/  STS.128 [R40+0x300], R28 ;  /* 0x0003001c28007388 */ /* 0x0001e20000000c00 */
[----:B------:R-:W-:Y:S06]  /*06a0*/  BAR.SYNC.DEFER_BLOCKING 0x0 ;  /* 0x0000000000007b1d */ /* 0x000fec0000010000 */
.L_x_1:
[----:B0-----:R-:W-:Y:S01]  /*06b0*/  LDS.128 R4, [R43+-0x200] ;  /* 0xfffe00002b047984 */ /* 0x001fe20000000c00 */
[----:B------:R-:W-:-:S03]  /*06c0*/  UIADD3 UR7, UPT, UPT, UR7, 0x20, URZ ;  /* 0x0000002007077890 */ /* 0x000fc6000fffe0ff */
[----:B------:R-:W0:Y:S01]  /*06d0*/  LDS.128 R24, [R42+-0x100] ;  /* 0xffff00002a187984 */ /* 0x000e220000000c00 */
[----:B------:R-:W-:-:S03]  /*06e0*/  UISETP.NE.AND UP0, UPT, UR7, 0x300, UPT ;  /* 0x000003000700788c */ /* 0x000fc6000bf05270 */
[----:B------:R-:W1:Y:S04]  /*06f0*/  LDS.128 R8, [R43+-0x100] ;  /* 0xffff00002b087984 */ /* 0x000e680000000c00 */
[----:B------:R-:W2:Y:S04]  /*0700*/  LDS.128 R12, [R43] ;  /* 0x000000002b0c7984 */ /* 0x000ea80000000c00 */
[----:B------:R-:W3:Y:S04]  /*0710*/  LDS.128 R16, [R43+0x100] ;  /* 0x000100002b107984 */ /* 0x000ee80000000c00 */
[----:B------:R-:W4:Y:S04]  /*0720*/  LDS.128 R28, [R42] ;  /* 0x000000002a1c7984 */ /* 0x000f280000000c00 */
[----:B------:R-:W5:Y:S01]  /*0730*/  LDS.128 R20, [R42+0x100] ;  /* 0x000100002a147984 */ /* 0x000f620000000c00 */
[C---:B0-----:R-:W-:Y:S01]  /*0740*/  FFMA R44, R4.reuse, R24, R44 ;  /* 0x00000018042c7223 */ /* 0x041fe2000000002c */
[C---:B------:R-:W-:Y:S01]  /*0750*/  FFMA R45, R4.reuse, R25, R45 ;  /* 0x00000019042d7223 */ /* 0x040fe2000000002d */
[C---:B------:R-:W-:Y:S01]  /*0760*/  FFMA R46, R4.reuse, R26, R46 ;  /* 0x0000001a042e7223 */ /* 0x040fe2000000002e */
[----:B------:R-:W-:Y:S01]  /*0770*/  FFMA R4, R4, R27, R48 ;  /* 0x0000001b04047223 */ /* 0x000fe20000000030 */
[C---:B-1----:R-:W-:Y:S01]  /*0780*/  FFMA R32, R8.reuse, R24, R32 ;  /* 0x0000001808207223 */ /* 0x042fe20000000020 */
[C---:B------:R-:W-:Y:S01]  /*0790*/  FFMA R33, R8.reuse, R25, R33 ;  /* 0x0000001908217223 */ /* 0x040fe20000000021 */
[C---:B------:R-:W-:Y:S01]  /*07a0*/  FFMA R34, R8.reuse, R26, R34 ;  /* 0x0000001a08227223 */ /* 0x040fe20000000022 */
[----:B------:R-:W-:Y:S01]  /*07b0*/  FFMA R8, R8, R27, R39 ;  /* 0x0000001b08087223 */ /* 0x000fe20000000027 */
[C---:B--2---:R-:W-:Y:S01]  /*07c0*/  FFMA R35, R12.reuse, R24, R35 ;  /* 0x000000180c237223 */ /* 0x044fe20000000023 */
[C---:B------:R-:W-:Y:S01]  /*07d0*/  FFMA R36, R12.reuse, R25, R36 ;  /* 0x000000190c247223 */ /* 0x040fe20000000024 */
[C---:B------:R-:W-:Y:S01]  /*07e0*/  FFMA R37, R12.reuse, R26, R37 ;  /* 0x0000001a0c257223 */ /* 0x040fe20000000025 */
[----:B------:R-:W-:Y:S01]  /*07f0*/  FFMA R12, R12, R27, R38 ;  /* 0x0000001b0c0c7223 */ /* 0x000fe20000000026 */
[C---:B---3--:R-:W-:Y:S01]  /*0800*/  FFMA R47, R16.reuse, R24, R47 ;  /* 0x00000018102f7223 */ /* 0x048fe2000000002f */
[C---:B------:R-:W-:Y:S01]  /*0810*/  FFMA R49, R16.reuse, R25, R49 ;  /* 0x0000001910317223 */ /* 0x040fe20000000031 */
[C---:B------:R-:W-:Y:S01]  /*0820*/  FFMA R50, R16.reuse, R26, R50 ;  /* 0x0000001a10327223 */ /* 0x040fe20000000032 */
[----:B------:R-:W-:Y:S01]  /*0830*/  FFMA R16, R16, R27, R51 ;  /* 0x0000001b10107223 */ /* 0x000fe20000000033 */
[-C--:B----4-:R-:W-:Y:S01]  /*0840*/  FFMA R44, R28, R5.reuse, R44 ;  /* 0x000000051c2c7223 */ /* 0x090fe2000000002c */
[----:B------:R-:W0:Y:S01]  /*0850*/  LDS.128 R24, [R42+0x200] ;  /* 0x000200002a187984 */ /* 0x000e220000000c00 */
[CC--:B------:R-:W-:Y:S01]  /*0860*/  FFMA R45, R29.reuse, R5.reuse, R45 ;  /* 0x000000051d2d7223 */ /* 0x0c0fe2000000002d */
[----:B------:R-:W-:Y:S01]  /*0870*/  FFMA R46, R30, R5, R46 ;  /* 0x000000051e2e7223 */ /* 0x000fe2000000002e */
[-C--:B------:R-:W-:Y:S01]  /*0880*/  FFMA R32, R28, R9.reuse, R32 ;  /* 0x000000091c207223 */ /* 0x080fe20000000020 */
[-C--:B------:R-:W-:Y:S01]  /*0890*/  FFMA R33, R29, R9.reuse, R33 ;  /* 0x000000091d217223 */ /* 0x080fe20000000021 */
[----:B------:R-:W-:Y:S01]  /*08a0*/  FFMA R34, R30, R9, R34 ;  /* 0x000000091e227223 */ /* 0x000fe20000000022 */
[C---:B------:R-:W-:Y:S01]  /*08b0*/  FFMA R5, R31.reuse, R5, R4 ;  /* 0x000000051f057223 */ /* 0x040fe20000000004 */
[----:B------:R-:W-:Y:S01]  /*08c0*/  FFMA R8, R31, R9, R8 ;  /* 0x000000091f087223 */ /* 0x000fe20000000008 */
[-C--:B------:R-:W-:Y:S01]  /*08d0*/  FFMA R4, R28, R13.reuse, R35 ;  /* 0x0000000d1c047223 */ /* 0x080fe20000000023 */
[-C--:B------:R-:W-:Y:S01]  /*08e0*/  FFMA R36, R29, R13.reuse, R36 ;  /* 0x0000000d1d247223 */ /* 0x080fe20000000024 */
[-C--:B------:R-:W-:Y:S01]  /*08f0*/  FFMA R37, R30, R13.reuse, R37 ;  /* 0x0000000d1e257223 */ /* 0x080fe20000000025 */
[----:B------:R-:W-:Y:S01]  /*0900*/  FFMA R12, R31, R13, R12 ;  /* 0x0000000d1f0c7223 */ /* 0x000fe2000000000c */
[-C--:B------:R-:W-:Y:S01]  /*0910*/  FFMA R47, R28, R17.reuse, R47 ;  /* 0x000000111c2f7223 */ /* 0x080fe2000000002f */
[-C--:B------:R-:W-:Y:S01]  /*0920*/  FFMA R49, R29, R17.reuse, R49 ;  /* 0x000000111d317223 */ /* 0x080fe20000000031 */
[-C--:B------:R-:W-:Y:S01]  /*0930*/  FFMA R50, R30, R17.reuse, R50 ;  /* 0x000000111e327223 */ /* 0x080fe20000000032 */
[----:B------:R-:W-:Y:S01]  /*0940*/  FFMA R16, R31, R17, R16 ;  /* 0x000000111f107223 */ /* 0x000fe20000000010 */
[----:B-----5:R-:W-:Y:S01]  /*0950*/  FFMA R5, R23, R6, R5 ;  /* 0x0000000617057223 */ /* 0x020fe20000000005 */
[-C--:B------:R-:W-:Y:S01]  /*0960*/  FFMA R9, R20, R10.reuse, R32 ;  /* 0x0000000a14097223 */ /* 0x080fe20000000020 */
[CC--:B------:R-:W-:Y:S01]  /*0970*/  FFMA R13, R21.reuse, R10.reuse, R33 ;  /* 0x0000000a150d7223 */ /* 0x0c0fe20000000021 */
[----:B------:R-:W-:Y:S01]  /*0980*/  FFMA R51, R22, R10, R34 ;  /* 0x0000000a16337223 */ /* 0x000fe20000000022 */
[-C--:B------:R-:W-:Y:S01]  /*0990*/  FFMA R44, R20, R6.reuse, R44 ;  /* 0x00000006142c7223 */ /* 0x080fe2000000002c */
[CC--:B------:R-:W-:Y:S01]  /*09a0*/  FFMA R45, R21.reuse, R6.reuse, R45 ;  /* 0x00000006152d7223 */ /* 0x0c0fe2000000002d */
[C---:B------:R-:W-:Y:S01]  /*09b0*/  FFMA R46, R22.reuse, R6, R46 ;  /* 0x00000006162e7223 */ /* 0x040fe2000000002e */
[----:B------:R-:W-:Y:S01]  /*09c0*/  LDS.128 R28, [R43+-0x1f0] ;  /* 0xfffe10002b1c7984 */ /* 0x000fe20000000c00 */
[CC--:B------:R-:W-:Y:S01]  /*09d0*/  FFMA R48, R21.reuse, R14.reuse, R36 ;  /* 0x0000000e15307223 */ /* 0x0c0fe20000000024 */
[----:B------:R-:W-:Y:S01]  /*09e0*/  FFMA R52, R22, R14, R37 ;  /* 0x0000000e16347223 */ /* 0x000fe20000000025 */
[-C--:B------:R-:W-:Y:S01]  /*09f0*/  FFMA R47, R20, R18.reuse, R47 ;  /* 0x00000012142f7223 */ /* 0x080fe2000000002f */
[----:B------:R-:W1:Y:S01]  /*0a00*/  LDS.128 R32, [R42+0x300] ;  /* 0x000300002a207984 */ /* 0x000e620000000c00 */
[-C--:B------:R-:W-:Y:S01]  /*0a10*/  FFMA R49, R21, R18.reuse, R49 ;  /* 0x0000001215317223 */ /* 0x080fe20000000031 */
[-C--:B------:R-:W-:Y:S01]  /*0a20*/  FFMA R50, R22, R18.reuse, R50 ;  /* 0x0000001216327223 */ /* 0x080fe20000000032 */
[C---:B------:R-:W-:Y:S01]  /*0a30*/  FFMA R16, R23.reuse, R18, R16 ;  /* 0x0000001217107223 */ /* 0x040fe20000000010 */
[----:B------:R-:W-:Y:S01]  /*0a40*/  FFMA R17, R20, R14, R4 ;  /* 0x0000000e14117223 */ /* 0x000fe20000000004 */
[----:B------:R-:W2:Y:S01]  /*0a50*/  LDS.128 R36, [R43+-0xf0] ;  /* 0xffff10002b247984 */ /* 0x000ea20000000c00 */
[C---:B------:R-:W-:Y:S01]  /*0a60*/  FFMA R8, R23.reuse, R10, R8 ;  /* 0x0000000a17087223 */ /* 0x040fe20000000008 */
[----:B------:R-:W-:Y:S01]  /*0a70*/  FFMA R12, R23, R14, R12 ;  /* 0x0000000e170c7223 */ /* 0x000fe2000000000c */
[-C--:B0-----:R-:W-:Y:S01]  /*0a80*/  FFMA R44, R24, R7.reuse, R44 ;  /* 0x00000007182c7223 */ /* 0x081fe2000000002c */
[-C--:B------:R-:W-:Y:S01]  /*0a90*/  FFMA R45, R25, R7.reuse, R45 ;  /* 0x00000007192d7223 */ /* 0x080fe2000000002d */
[-C--:B------:R-:W-:Y:S01]  /*0aa0*/  FFMA R46, R26, R7.reuse, R46 ;  /* 0x000000071a2e7223 */ /* 0x080fe2000000002e */
[----:B------:R-:W-:Y:S01]  /*0ab0*/  FFMA R18, R27, R7, R5 ;  /* 0x000000071b127223 */ /* 0x000fe20000000005 */
[-C--:B------:R-:W-:Y:S01]  /*0ac0*/  FFMA R21, R24, R11.reuse, R9 ;  /* 0x0000000b18157223 */ /* 0x080fe20000000009 */
[----:B------:R-:W0:Y:S01]  /*0ad0*/  LDS.128 R4, [R43+0x10] ;  /* 0x000010002b047984 */ /* 0x000e220000000c00 */
[-C--:B------:R-:W-:Y:S01]  /*0ae0*/  FFMA R23, R25, R11.reuse, R13 ;  /* 0x0000000b19177223 */ /* 0x080fe2000000000d */
[-C--:B------:R-:W-:Y:S01]  /*0af0*/  FFMA R51, R26, R11.reuse, R51 ;  /* 0x0000000b1a337223 */ /* 0x080fe20000000033 */
[----:B------:R-:W-:Y:S01]  /*0b00*/  FFMA R20, R27, R11, R8 ;  /* 0x0000000b1b147223 */ /* 0x000fe20000000008 */
[-C--:B------:R-:W-:Y:S01]  /*0b10*/  FFMA R22, R24, R15.reuse, R17 ;  /* 0x0000000f18167223 */ /* 0x080fe20000000011 */
[----:B------:R3:W4:Y:S01]  /*0b20*/  LDS.128 R8, [R43+0x110] ;  /* 0x000110002b087984 */ /* 0x0007220000000c00 */
[-C--:B------:R-:W-:Y:S01]  /*0b30*/  FFMA R48, R25, R15.reuse, R48 ;  /* 0x0000000f19307223 */ /* 0x080fe20000000030 */
[-C--:B------:R-:W-:Y:S01]  /*0b40*/  FFMA R52, R26, R15.reuse, R52 ;  /* 0x0000000f1a347223 */ /* 0x080fe20000000034 */
[----:B------:R-:W-:Y:S01]  /*0b50*/  FFMA R53, R27, R15, R12 ;  /* 0x0000000f1b357223 */ /* 0x000fe2000000000c */
[-C--:B------:R-:W-:Y:S01]  /*0b60*/  FFMA R47, R24, R19.reuse, R47 ;  /* 0x00000013182f7223 */ /* 0x080fe2000000002f */
[----:B------:R-:W5:Y:S01]  /*0b70*/  LDS.128 R12, [R42+0x400] ;  /* 0x000400002a0c7984 */ /* 0x000f620000000c00 */
[-C--:B------:R-:W-:Y:S01]  /*0b80*/  FFMA R49, R25, R19.reuse, R49 ;  /* 0x0000001319317223 */ /* 0x080fe20000000031 */
[-C--:B------:R-:W-:Y:S01]  /*0b90*/  FFMA R50, R26, R19.reuse, R50 ;  /* 0x000000131a327223 */ /* 0x080fe20000000032 */
[----:B------:R-:W-:Y:S01]  /*0ba0*/  FFMA R27, R27, R19, R16 ;  /* 0x000000131b1b7223 */ /* 0x000fe20000000010 */
[----:B---3--:R-:W-:Y:S01]  /*0bb0*/  IADD3 R43, PT, PT, R43, 0x20, RZ ;  /* 0x000000202b2b7810 */ /* 0x008fe20007ffe0ff */
[C---:B-1----:R-:W-:Y:S01]  /*0bc0*/  FFMA R44, R28.reuse, R32, R44 ;  /* 0x000000201c2c7223 */ /* 0x042fe2000000002c */
[C---:B------:R-:W-:Y:S01]  /*0bd0*/  FFMA R45, R28.reuse, R33, R45 ;  /* 0x000000211c2d7223 */ /* 0x040fe2000000002d */
[C---:B------:R-:W-:Y:S01]  /*0be0*/  FFMA R46, R28.reuse, R34, R46 ;  /* 0x000000221c2e7223 */ /* 0x040fe2000000002e */
[----:B------:R-:W-:-:S02]  /*0bf0*/  FFMA R28, R28, R35, R18 ;  /* 0x000000231c1c7223 */ /* 0x000fc40000000012 */
[----:B------:R-:W1:Y:S01]  /*0c00*/  LDS.128 R16, [R42+0x500] ;  /* 0x000500002a107984 */ /* 0x000e620000000c00 */
[C---:B--2---:R-:W-:Y:S01]  /*0c10*/  FFMA R24, R36.reuse, R32, R21 ;  /* 0x0000002024187223 */ /* 0x044fe20000000015 */
[C---:B------:R-:W-:Y:S01]  /*0c20*/  FFMA R25, R36.reuse, R33, R23 ;  /* 0x0000002124197223 */ /* 0x040fe20000000017 */
[C---:B------:R-:W-:Y:S01]  /*0c30*/  FFMA R51, R36.reuse, R34, R51 ;  /* 0x0000002224337223 */ /* 0x040fe20000000033 */
[----:B------:R-:W-:Y:S01]  /*0c40*/  FFMA R36, R36, R35, R20 ;  /* 0x0000002324247223 */ /* 0x000fe20000000014 */
[C---:B0-----:R-:W-:Y:S01]  /*0c50*/  FFMA R26, R4.reuse, R32, R22 ;  /* 0x00000020041a7223 */ /* 0x041fe20000000016 */
[C---:B------:R-:W-:Y:S01]  /*0c60*/  FFMA R48, R4.reuse, R33, R48 ;  /* 0x0000002104307223 */ /* 0x040fe20000000030 */
[----:B------:R0:W2:Y:S01]  /*0c70*/  LDS.128 R20, [R42+0x600] ;  /* 0x000600002a147984 */ /* 0x0000a20000000c00 */
[C---:B------:R-:W-:Y:S01]  /*0c80*/  FFMA R52, R4.reuse, R34, R52 ;  /* 0x0000002204347223 */ /* 0x040fe20000000034 */
[----:B------:R-:W-:Y:S01]  /*0c90*/  FFMA R4, R4, R35, R53 ;  /* 0x0000002304047223 */ /* 0x000fe20000000035 */
[C---:B----4-:R-:W-:Y:S01]  /*0ca0*/  FFMA R47, R8.reuse, R32, R47 ;  /* 0x00000020082f7223 */ /* 0x050fe2000000002f */
[C---:B------:R-:W-:Y:S01]  /*0cb0*/  FFMA R32, R8.reuse, R33, R49 ;  /* 0x0000002108207223 */ /* 0x040fe20000000031 */
[C---:B------:R-:W-:Y:S01]  /*0cc0*/  FFMA R33, R8.reuse, R34, R50 ;  /* 0x0000002208217223 */ /* 0x040fe20000000032 */
[----:B------:R-:W-:Y:S01]  /*0cd0*/  FFMA R8, R8, R35, R27 ;  /* 0x0000002308087223 */ /* 0x000fe2000000001b */
[-C--:B-----5:R-:W-:Y:S01]  /*0ce0*/  FFMA R27, R12, R29.reuse, R44 ;  /* 0x0000001d0c1b7223 */ /* 0x0a0fe2000000002c */
[-C--:B------:R-:W-:Y:S01]  /*0cf0*/  FFMA R34, R13, R29.reuse, R45 ;  /* 0x0000001d0d227223 */ /* 0x080fe2000000002d */
[-C--:B------:R-:W-:Y:S01]  /*0d00*/  FFMA R35, R14, R29.reuse, R46 ;  /* 0x0000001d0e237223 */ /* 0x080fe2000000002e */
        /* <DEDUP_REMOVED lines=13> */
[----:B0-----:R-:W-:Y:S01]  /*0de0*/  IADD3 R42, PT, PT, R42, 0x800, RZ ;  /* 0x000008002a2a7810 */ /* 0x001fe20007ffe0ff */
[C---:B-1----:R-:W-:Y:S01]  /*0df0*/  FFMA R34, R17.reuse, R30, R34 ;  /* 0x0000001e11227223 */ /* 0x042fe20000000022 */
[-C--:B------:R-:W-:Y:S01]  /*0e00*/  FFMA R29, R16, R38.reuse, R29 ;  /* 0x00000026101d7223 */ /* 0x080fe2000000001d */
[-C--:B------:R-:W-:Y:S01]  /*0e10*/  FFMA R24, R17, R38.reuse, R24 ;  /* 0x0000002611187223 */ /* 0x080fe20000000018 */
[C---:B------:R-:W-:Y:S01]  /*0e20*/  FFMA R51, R18.reuse, R38, R51 ;  /* 0x0000002612337223 */ /* 0x040fe20000000033 */
[----:B------:R-:W-:Y:S01]  /*0e30*/  FFMA R35, R18, R30, R35 ;  /* 0x0000001e12237223 */ /* 0x000fe20000000023 */
[----:B------:R-:W-:Y:S01]  /*0e40*/  FFMA R36, R19, R38, R36 ;  /* 0x0000002613247223 */ /* 0x000fe20000000024 */
[-C--:B------:R-:W-:Y:S01]  /*0e50*/  FFMA R25, R16, R6.reuse, R25 ;  /* 0x0000000610197223 */ /* 0x080fe20000000019 */
[-C--:B------:R-:W-:Y:S01]  /*0e60*/  FFMA R12, R17, R6.reuse, R48 ;  /* 0x00000006110c7223 */ /* 0x080fe20000000030 */
[-C--:B------:R-:W-:Y:S01]  /*0e70*/  FFMA R37, R18, R6.reuse, R37 ;  /* 0x0000000612257223 */ /* 0x080fe20000000025 */
[C---:B------:R-:W-:Y:S01]  /*0e80*/  FFMA R4, R19.reuse, R6, R4 ;  /* 0x0000000613047223 */ /* 0x040fe20000000004 */
[CC--:B------:R-:W-:Y:S01]  /*0e90*/  FFMA R27, R16.reuse, R30.reuse, R27 ;  /* 0x0000001e101b7223 */ /* 0x0c0fe2000000001b */
[----:B------:R-:W-:Y:S01]  /*0ea0*/  FFMA R28, R19, R30, R28 ;  /* 0x0000001e131c7223 */ /* 0x000fe2000000001c */
[-C--:B------:R-:W-:Y:S01]  /*0eb0*/  FFMA R47, R16, R10.reuse, R47 ;  /* 0x0000000a102f7223 */ /* 0x080fe2000000002f */
[-C--:B------:R-:W-:Y:S01]  /*0ec0*/  FFMA R6, R17, R10.reuse, R32 ;  /* 0x0000000a11067223 */ /* 0x080fe20000000020 */
[-C--:B------:R-:W-:Y:S01]  /*0ed0*/  FFMA R5, R18, R10.reuse, R33 ;  /* 0x0000000a12057223 */ /* 0x080fe20000000021 */
[----:B------:R-:W-:Y:S01]  /*0ee0*/  FFMA R8, R19, R10, R8 ;  /* 0x0000000a13087223 */ /* 0x000fe20000000008 */
[C---:B--2---:R-:W-:Y:S01]  /*0ef0*/  FFMA R45, R21.reuse, R31, R34 ;  /* 0x0000001f152d7223 */ /* 0x044fe20000000022 */
[-C--:B------:R-:W-:Y:S01]  /*0f00*/  FFMA R32, R20, R39.reuse, R29 ;  /* 0x0000002714207223 */ /* 0x080fe2000000001d */
[-C--:B------:R-:W-:Y:S01]  /*0f10*/  FFMA R33, R21, R39.reuse, R24 ;  /* 0x0000002715217223 */ /* 0x080fe20000000018 */
[C---:B------:R-:W-:Y:S01]  /*0f20*/  FFMA R34, R22.reuse, R39, R51 ;  /* 0x0000002716227223 */ /* 0x040fe20000000033 */
[----:B------:R-:W-:Y:S01]  /*0f30*/  FFMA R46, R22, R31, R35 ;  /* 0x0000001f162e7223 */ /* 0x000fe20000000023 */
[C---:B------:R-:W-:Y:S01]  /*0f40*/  FFMA R39, R23.reuse, R39, R36 ;  /* 0x0000002717277223 */ /* 0x040fe20000000024 */
[CC--:B------:R-:W-:Y:S01]  /*0f50*/  FFMA R44, R20.reuse, R31.reuse, R27 ;  /* 0x0000001f142c7223 */ /* 0x0c0fe2000000001b */
        /* <DEDUP_REMOVED lines=9> */
[----:B------:R-:W-:Y:S06]  /*0ff0*/  BRA.U UP0, `(.L_x_1) ;  /* 0xfffffff500ac7547 */ /* 0x000fec000b83ffff */
[----:B------:R-:W-:Y:S06]  /*1000*/  BAR.SYNC.DEFER_BLOCKING 0x0 ;  /* 0x0000000000007b1d */ /* 0x000fec0000010000 */
[----:B------:R-:W-:Y:S05]  /*1010*/  BRA.U !UP1, `(.L_x_2) ;  /* 0xfffffff109787547 */ /* 0x000fea000b83ffff */
.L_x_0:
[----:B------:R-:W3:Y:S01]  /*1020*/  LDCU UR7, c[0x0][0x39c] ;  /* 0x00007380ff0777ac */ /* 0x000ee20008000800 */
[----:B------:R-:W0:Y:S01]  /*1030*/  LDCU.64 UR8, c[0x0][0x390] ;  /* 0x00007200ff0877ac */ /* 0x000e220008000a00 */
[----:B------:R-:W-:-:S04]  /*1040*/  UIADD3 UR5, UP0, UPT, UR5, UR6, URZ ;  /* 0x0000000605057290 */ /* 0x000fc8000ff1e0ff */
[----:B------:R-:W-:Y:S01]  /*1050*/  UIADD3.X UR4, UPT, UPT, URZ, URZ, URZ, UP0, !UPT ;  /* 0x000000ffff047290 */ /* 0x000fe200087fe4ff */
[----:B---3--:R-:W-:-:S05]  /*1060*/  IMAD R0, R0, UR7, R2 ;  /* 0x0000000700007c24 */ /* 0x008fca000f8e0202 */
[----:B------:R-:W-:-:S04]  /*1070*/  SHF.L.U32 R0, R0, 0x2, RZ ;  /* 0x0000000200007819 */ /* 0x000fc800000006ff */
[C---:B------:R-:W-:Y:S02]  /*1080*/  IADD3 R2, P0, PT, R0.reuse, UR5, RZ ;  /* 0x0000000500027c10 */ /* 0x040fe4000ff1e0ff */
[----:B------:R-:W-:Y:S02]  /*1090*/  IADD3 R0, PT, PT, R0, UR7, RZ ;  /* 0x0000000700007c10 */ /* 0x000fe4000fffe0ff */
[----:B------:R-:W-:Y:S02]  /*10a0*/  IADD3.X R5, PT, PT, RZ, UR4, RZ, P0, !PT ;  /* 0x00000004ff057c10 */ /* 0x000fe400087fe4ff */
[----:B0-----:R-:W-:Y:S02]  /*10b0*/  LEA R8, P0, R2, UR8, 0x2 ;  /* 0x0000000802087c11 */ /* 0x001fe4000f8010ff */
[----:B------:R-:W-:Y:S02]  /*10c0*/  IADD3 R3, P1, PT, R0, UR5, RZ ;  /* 0x0000000500037c10 */ /* 0x000fe4000ff3e0ff */
[----:B------:R-:W-:-:S02]  /*10d0*/  LEA.HI.X R9, R2, UR9, R5, 0x2, P0 ;  /* 0x0000000902097c11 */ /* 0x000fc400080f1405 */
[----:B------:R-:W-:Y:S02]  /*10e0*/  IADD3.X R6, PT, PT, RZ, UR4, RZ, P1, !PT ;  /* 0x00000004ff067c10 */ /* 0x000fe40008ffe4ff */
[C---:B------:R-:W-:Y:S01]  /*10f0*/  LEA R2, P0, R3.reuse, UR8, 0x2 ;  /* 0x0000000803027c11 */ /* 0x040fe2000f8010ff */
[----:B------:R-:W-:Y:S01]  /*1100*/  STG.E desc[UR10][R8.64], R44 ;  /* 0x0000002c08007986 */ /* 0x000fe2000c10190a */
[C---:B------:R-:W-:Y:S02]  /*1110*/  IADD3 R4, PT, PT, R0.reuse, 0x1, RZ ;  /* 0x0000000100047810 */ /* 0x040fe40007ffe0ff */
[----:B------:R-:W-:Y:S01]  /*1120*/  IADD3 R10, PT, PT, R0, 0x2, RZ ;  /* 0x00000002000a7810 */ /* 0x000fe20007ffe0ff */
[----:B------:R-:W-:Y:S01]  /*1130*/  STG.E desc[UR10][R8.64+0x4], R45 ;  /* 0x0000042d08007986 */ /* 0x000fe2000c10190a */
[----:B------:R-:W-:Y:S02]  /*1140*/  LEA.HI.X R3, R3, UR9, R6, 0x2, P0 ;  /* 0x0000000903037c11 */ /* 0x000fe400080f1406 */
[----:B------:R-:W-:Y:S01]  /*1150*/  IADD3 R5, P0, PT, R4, UR5, RZ ;  /* 0x0000000504057c10 */ /* 0x000fe2000ff1e0ff */
[----:B------:R-:W-:Y:S01]  /*1160*/  STG.E desc[UR10][R8.64+0x8], R46 ;  /* 0x0000082e08007986 */ /* 0x000fe2000c10190a */
[----:B------:R-:W-:-:S02]  /*1170*/  IADD3 R12, P1, PT, R10, UR5, RZ ;  /* 0x000000050a0c7c10 */ /* 0x000fc4000ff3e0ff */
[----:B------:R-:W-:Y:S01]  /*1180*/  IADD3.X R14, PT, PT, RZ, UR4, RZ, P0, !PT ;  /* 0x00000004ff0e7c10 */ /* 0x000fe200087fe4ff */
[----:B------:R0:W-:Y:S01]  /*1190*/  STG.E desc[UR10][R8.64+0xc], R48 ;  /* 0x00000c3008007986 */ /* 0x0001e2000c10190a */
[----:B------:R-:W-:Y:S02]  /*11a0*/  LEA R4, P0, R5, UR8, 0x2 ;  /* 0x0000000805047c11 */ /* 0x000fe4000f8010ff */
[----:B------:R-:W-:Y:S01]  /*11b0*/  IADD3 R7, PT, PT, R0, 0x3, RZ ;  /* 0x0000000300077810 */ /* 0x000fe20007ffe0ff */
[----:B------:R1:W-:Y:S01]  /*11c0*/  STG.E desc[UR10][R2.64], R32 ;  /* 0x0000002002007986 */ /* 0x0003e2000c10190a */
[----:B------:R-:W-:Y:S02]  /*11d0*/  IADD3.X R13, PT, PT, RZ, UR4, RZ, P1, !PT ;  /* 0x00000004ff0d7c10 */ /* 0x000fe40008ffe4ff */
[----:B------:R-:W-:Y:S02]  /*11e0*/  LEA R6, P1, R12, UR8, 0x2 ;  /* 0x000000080c067c11 */ /* 0x000fe4000f8210ff */
[----:B------:R-:W-:-:S02]  /*11f0*/  IADD3 R0, PT, PT, R0, UR7, RZ ;  /* 0x0000000700007c10 */ /* 0x000fc4000fffe0ff */
[----:B------:R-:W-:Y:S02]  /*1200*/  LEA.HI.X R5, R5, UR9, R14, 0x2, P0 ;  /* 0x0000000905057c11 */ /* 0x000fe400080f140e */
[----:B------:R-:W-:Y:S02]  /*1210*/  IADD3 R11, P0, PT, R7, UR5, RZ ;  /* 0x00000005070b7c10 */ /* 0x000fe4000ff1e0ff */
[----:B------:R-:W-:Y:S01]  /*1220*/  LEA.HI.X R7, R12, UR9, R13, 0x2, P1 ;  /* 0x000000090c077c11 */ /* 0x000fe200088f140d */
[----:B------:R-:W-:Y:S01]  /*1230*/  STG.E desc[UR10][R4.64], R33 ;  /* 0x0000002104007986 */ /* 0x000fe2000c10190a */
[----:B------:R-:W-:Y:S02]  /*1240*/  IADD3 R12, P1, PT, R0, UR5, RZ ;  /* 0x00000005000c7c10 */ /* 0x000fe4000ff3e0ff */
[----:B0-----:R-:W-:Y:S01]  /*1250*/  IADD3 R9, PT, PT, R10, UR7, RZ ;  /* 0x000000070a097c10 */ /* 0x001fe2000fffe0ff */
[----:B------:R-:W-:Y:S01]  /*1260*/  STG.E desc[UR10][R6.64], R34 ;  /* 0x0000002206007986 */ /* 0x000fe2000c10190a */
[----:B------:R-:W-:-:S02]  /*1270*/  IADD3.X R14, PT, PT, RZ, UR4, RZ, P0, !PT ;  /* 0x00000004ff0e7c10 */ /* 0x000fc400087fe4ff */
[----:B------:R-:W-:Y:S02]  /*1280*/  IADD3.X R15, PT, PT, RZ, UR4, RZ, P1, !PT ;  /* 0x00000004ff0f7c10 */ /* 0x000fe40008ffe4ff */
[----:B------:R-:W-:Y:S02]  /*1290*/  LEA R10, P0, R11, UR8, 0x2 ;  /* 0x000000080b0a7c11 */ /* 0x000fe4000f8010ff */
[----:B------:R-:W-:Y:S02]  /*12a0*/  LEA R8, P1, R12, UR8, 0x2 ;  /* 0x000000080c087c11 */ /* 0x000fe4000f8210ff */
[----:B------:R-:W-:Y:S02]  /*12b0*/  IADD3 R13, P2, PT, R9, UR5, RZ ;  /* 0x00000005090d7c10 */ /* 0x000fe4000ff5e0ff */
[----:B------:R-:W-:Y:S02]  /*12c0*/  IADD3 R0, PT, PT, R0, UR7, RZ ;  /* 0x0000000700007c10 */ /* 0x000fe4000fffe0ff */
[----:B------:R-:W-:-:S02]  /*12d0*/  LEA.HI.X R11, R11, UR9, R14, 0x2, P0 ;  /* 0x000000090b0b7c11 */ /* 0x000fc400080f140e */
[----:B------:R-:W-:Y:S02]  /*12e0*/  LEA.HI.X R9, R12, UR9, R15, 0x2, P1 ;  /* 0x000000090c097c11 */ /* 0x000fe400088f140f */
[----:B------:R-:W-:Y:S01]  /*12f0*/  IADD3.X R14, PT, PT, RZ, UR4, RZ, P2, !PT ;  /* 0x00000004ff0e7c10 */ /* 0x000fe200097fe4ff */
[----:B------:R-:W-:Y:S01]  /*1300*/  STG.E desc[UR10][R10.64], R39 ;  /* 0x000000270a007986 */ /* 0x000fe2000c10190a */
[C---:B------:R-:W-:Y:S02]  /*1310*/  LEA R12, P0, R13.reuse, UR8, 0x2 ;  /* 0x000000080d0c7c11 */ /* 0x040fe4000f8010ff */
[----:B------:R-:W-:Y:S01]  /*1320*/  IADD3 R15, P1, PT, R0, UR5, RZ ;  /* 0x00000005000f7c10 */ /* 0x000fe2000ff3e0ff */
[----:B------:R-:W-:Y:S01]  /*1330*/  STG.E desc[UR10][R8.64], R35 ;  /* 0x0000002308007986 */ /* 0x000fe2000c10190a */
[----:B------:R-:W-:Y:S02]  /*1340*/  LEA.HI.X R13, R13, UR9, R14, 0x2, P0 ;  /* 0x000000090d0d7c11 */ /* 0x000fe400080f140e */
[----:B------:R-:W-:Y:S01]  /*1350*/  IADD3.X R18, PT, PT, RZ, UR4, RZ, P1, !PT ;  /* 0x00000004ff127c10 */ /* 0x000fe20008ffe4ff */
[----:B------:R-:W-:Y:S01]  /*1360*/  STG.E desc[UR10][R8.64+0x4], R36 ;  /* 0x0000042408007986 */ /* 0x000fe2000c10190a */
[----:B------:R-:W-:-:S02]  /*1370*/  LEA R14, P0, R15, UR8, 0x2 ;  /* 0x000000080f0e7c11 */ /* 0x000fc4000f8010ff */
[C---:B------:R-:W-:Y:S01]  /*1380*/  IADD3 R16, PT, PT, R0.reuse, 0x1, RZ ;  /* 0x0000000100107810 */ /* 0x040fe20007ffe0ff */
[----:B------:R-:W-:Y:S01]  /*1390*/  STG.E desc[UR10][R12.64], R37 ;  /* 0x000000250c007986 */ /* 0x000fe2000c10190a */
[C---:B------:R-:W-:Y:S02]  /*13a0*/  IADD3 R17, PT, PT, R0.reuse, 0x2, RZ ;  /* 0x0000000200117810 */ /* 0x040fe40007ffe0ff */
[----:B------:R-:W-:Y:S01]  /*13b0*/  IADD3 R0, PT, PT, R0, 0x3, RZ ;  /* 0x0000000300007810 */ /* 0x000fe20007ffe0ff */
[----:B------:R-:W-:Y:S01]  /*13c0*/  STG.E desc[UR10][R12.64+0x4], R38 ;  /* 0x000004260c007986 */ /* 0x000fe2000c10190a */
[----:B------:R-:W-:Y:S02]  /*13d0*/  LEA.HI.X R15, R15, UR9, R18, 0x2, P0 ;  /* 0x000000090f0f7c11 */ /* 0x000fe400080f1412 */
[----:B------:R-:W-:Y:S02]  /*13e0*/  IADD3 R21, P0, PT, R16, UR5, RZ ;  /* 0x0000000510157c10 */ /* 0x000fe4000ff1e0ff */
[----:B------:R-:W-:Y:S01]  /*13f0*/  IADD3 R17, P1, PT, R17, UR5, RZ ;  /* 0x0000000511117c10 */ /* 0x000fe2000ff3e0ff */
[----:B------:R-:W-:Y:S01]  /*1400*/  STG.E desc[UR10][R14.64], R47 ;  /* 0x0000002f0e007986 */ /* 0x000fe2000c10190a */
[----:B------:R-:W-:-:S02]  /*1410*/  IADD3 R0, P2, PT, R0, UR5, RZ ;  /* 0x0000000500007c10 */ /* 0x000fc4000ff5e0ff */
[----:B------:R-:W-:Y:S02]  /*1420*/  IADD3.X R22, PT, PT, RZ, UR4, RZ, P0, !PT ;  /* 0x00000004ff167c10 */ /* 0x000fe400087fe4ff */
[----:B-1----:R-:W-:Y:S02]  /*1430*/  LEA R2, P0, R21, UR8, 0x2 ;  /* 0x0000000815027c11 */ /* 0x002fe4000f8010ff */
[----:B------:R-:W-:Y:S02]  /*1440*/  IADD3.X R20, PT, PT, RZ, UR4, RZ, P1, !PT ;  /* 0x00000004ff147c10 */ /* 0x000fe40008ffe4ff */
[----:B------:R-:W-:Y:S02]  /*1450*/  LEA R16, P1, R17, UR8, 0x2 ;  /* 0x0000000811107c11 */ /* 0x000fe4000f8210ff */
[----:B------:R-:W-:Y:S02]  /*1460*/  IADD3.X R19, PT, PT, RZ, UR4, RZ, P2, !PT ;  /* 0x00000004ff137c10 */ /* 0x000fe400097fe4ff */
[----:B------:R-:W-:-:S02]  /*1470*/  LEA R18, P2, R0, UR8, 0x2 ;  /* 0x0000000800127c11 */ /* 0x000fc4000f8410ff */
[----:B------:R-:W-:Y:S02]  /*1480*/  LEA.HI.X R3, R21, UR9, R22, 0x2, P0 ;  /* 0x0000000915037c11 */ /* 0x000fe400080f1416 */
[----:B------:R-:W-:Y:S02]  /*1490*/  LEA.HI.X R17, R17, UR9, R20, 0x2, P1 ;  /* 0x0000000911117c11 */ /* 0x000fe400088f1414 */
[----:B------:R-:W-:Y:S01]  /*14a0*/  LEA.HI.X R19, R0, UR9, R19, 0x2, P2 ;  /* 0x0000000900137c11 */ /* 0x000fe200090f1413 */
[----:B------:R-:W-:Y:S04]  /*14b0*/  STG.E desc[UR10][R2.64], R49 ;  /* 0x0000003102007986 */ /* 0x000fe8000c10190a */
[----:B------:R-:W-:Y:S04]  /*14c0*/  STG.E desc[UR10][R16.64], R50 ;  /* 0x0000003210007986 */ /* 0x000fe8000c10190a */
[----:B------:R-:W-:Y:S01]  /*14d0*/  STG.E desc[UR10][R18.64], R51 ;  /* 0x0000003312007986 */ /* 0x000fe2000c10190a */
[----:B------:R-:W-:Y:S05]  /*14e0*/  EXIT ;  /* 0x000000000000794d */ /* 0x000fea0003800000 */
.L_x_3:
[----:B------:R-:W-:-:S00]  /*14f0*/  BRA `(.L_x_3) ;  /* 0xfffffffc00fc7947 */ /* 0x000fc0000383ffff */
[----:B------:R-:W-:-:S00]  /*1500*/  NOP ;  /* 0x0000000000007918 */ /* 0x000fc00000000000 */
[----:B------:R-:W-:-:S00]  /*1510*/  NOP ;  /* 0x0000000000007918 */ /* 0x000fc00000000000 */
[----:B------:R-:W-:-:S00]  /*1520*/  NOP ;  /* 0x0000000000007918 */ /* 0x000fc00000000000 */
[----:B------:R-:W-:-:S00]  /*1530*/  NOP ;  /* 0x0000000000007918 */ /* 0x000fc00000000000 */
[----:B------:R-:W-:-:S00]  /*1540*/  NOP ;  /* 0x0000000000007918 */ /* 0x000fc00000000000 */
[----:B------:R-:W-:-:S00]  /*1550*/  NOP ;  /* 0x0000000000007918 */ /* 0x000fc00000000000 */
[----:B------:R-:W-:-:S00]  /*1560*/  NOP ;  /* 0x0000000000007918 */ /* 0x000fc00000000000 */
[----:B------:R-:W-:-:S00]  /*1570*/  NOP ;  /* 0x0000000000007918 */ /* 0x000fc00000000000 */
.L_x_4:


//--------------------- .nv.shared._Z8sgemm_v6ILj64ELj64ELj64ELj16ELj4EEvPfS0_S0_iii --------------------------
	.section	.nv.shared._Z8sgemm_v6ILj64ELj64ELj64ELj16ELj4EEvPfS0_S0_iii,"aw",@nobits
	.sectionflags	@""
	.align	4
.nv.shared._Z8sgemm_v6ILj64ELj64ELj64ELj16ELj4EEvPfS0_S0_iii:
	.zero		33792


//--------------------- .nv.shared.reserved.0     --------------------------
	.section	.nv.shared.reserved.0,"aw",@nobits
	.weak		__nv_reservedSMEM_offset_0_alias
	.size		__nv_reservedSMEM_offset_0_alias, 0, 64
	.other		__nv_reservedSMEM_offset_0_alias,@"STO_CUDA_RESERVED_SHARED STV_DEFAULT"
__nv_reservedSMEM_offset_0_alias:
	.zero		0
	.zero		64


//--------------------- .nv.constant0._Z8sgemm_v6ILj64ELj64ELj64ELj16ELj4EEvPfS0_S0_iii --------------------------
	.section	.nv.constant0._Z8sgemm_v6ILj64ELj64ELj64ELj16ELj4EEvPfS0_S0_iii,"a",@progbits
	.sectionflags	@""
	.align	4
.nv.constant0._Z8sgemm_v6ILj64ELj64ELj64ELj16ELj4EEvPfS0_S0_iii:
	.zero		932


//--------------------- SYMBOLS --------------------------

	.type		.nv.reservedSmem.offset0,@object
	.size		.nv.reservedSmem.offset0,0x4
	.type		.nv.reservedSmem.cap,@object
	.size		.nv.reservedSmem.cap,0x4
